	.headerflags	@"EF_CUDA_TEXMODE_UNIFIED EF_CUDA_64BIT_ADDRESS EF_CUDA_ACCELERATORS EF_CUDA_SM90 EF_CUDA_VIRTUAL_SM(EF_CUDA_SM90)"
	.elftype	@"ET_EXEC"


//--------------------- .nv.info                  --------------------------
	.section	.nv.info,"",@"SHT_CUDA_INFO"
	.align	4


	//----- nvinfo : EIATTR_REGCOUNT
	.align		4
        /*0000*/ 	.byte	0x04, 0x2f
        /*0002*/ 	.short	(.L_1 - .L_0)
	.align		4
.L_0:
        /*0004*/ 	.word	index@(triton_poi_fused_mul_sigmoid_2)
        /*0008*/ 	.word	0x0000000c


	//----- nvinfo : EIATTR_MIN_STACK_SIZE
	.align		4
.L_1:
        /*000c*/ 	.byte	0x04, 0x12
        /*000e*/ 	.short	(.L_3 - .L_2)
	.align		4
.L_2:
        /*0010*/ 	.word	index@(triton_poi_fused_mul_sigmoid_2)
        /*0014*/ 	.word	0x00000000


	//----- nvinfo : EIATTR_FRAME_SIZE
	.align		4
.L_3:
        /*0018*/ 	.byte	0x04, 0x11
        /*001a*/ 	.short	(.L_5 - .L_4)
	.align		4
.L_4:
        /*001c*/ 	.word	index@(triton_poi_fused_mul_sigmoid_2)
        /*0020*/ 	.word	0x00000000


	//----- nvinfo : EIATTR_MIN_STACK_SIZE
	.align		4
.L_5:
        /*0024*/ 	.byte	0x04, 0x12
        /*0026*/ 	.short	(.L_7 - .L_6)
	.align		4
.L_6:
        /*0028*/ 	.word	index@(triton_poi_fused_mul_sigmoid_2)
        /*002c*/ 	.word	0x00000000
.L_7:


//--------------------- .nv.info.triton_poi_fused_mul_sigmoid_2 --------------------------
	.section	.nv.info.triton_poi_fused_mul_sigmoid_2,"",@"SHT_CUDA_INFO"
	.sectionflags	@""
	.align	4


	//----- nvinfo : EIATTR_CUDA_API_VERSION
	.align		4
        /*0000*/ 	.byte	0x04, 0x37
        /*0002*/ 	.short	(.L_9 - .L_8)
.L_8:
        /*0004*/ 	.word	0x0000007c


	//----- nvinfo : EIATTR_KPARAM_INFO
	.align		4
.L_9:
        /*0008*/ 	.byte	0x04, 0x17
        /*000a*/ 	.short	(.L_11 - .L_10)
.L_10:
        /*000c*/ 	.word	0x00000000
        /*0010*/ 	.short	0x0003
        /*0012*/ 	.short	0x0018
        /*0014*/ 	.byte	0x00, 0xf0, 0x11, 0x00


	//----- nvinfo : EIATTR_KPARAM_INFO
	.align		4
.L_11:
        /*0018*/ 	.byte	0x04, 0x17
        /*001a*/ 	.short	(.L_13 - .L_12)
.L_12:
        /*001c*/ 	.word	0x00000000
        /*0020*/ 	.short	0x0002
        /*0022*/ 	.short	0x0010
        /*0024*/ 	.byte	0x00, 0xf4, 0x21, 0x00


	//----- nvinfo : EIATTR_KPARAM_INFO
	.align		4
.L_13:
        /*0028*/ 	.byte	0x04, 0x17
        /*002a*/ 	.short	(.L_15 - .L_14)
.L_14:
        /*002c*/ 	.word	0x00000000
        /*0030*/ 	.short	0x0001
        /*0032*/ 	.short	0x0008
        /*0034*/ 	.byte	0x00, 0xf4, 0x21, 0x00


	//----- nvinfo : EIATTR_KPARAM_INFO
	.align		4
.L_15:
        /*0038*/ 	.byte	0x04, 0x17
        /*003a*/ 	.short	(.L_17 - .L_16)
.L_16:
        /*003c*/ 	.word	0x00000000
        /*0040*/ 	.short	0x0000
        /*0042*/ 	.short	0x0000
        /*0044*/ 	.byte	0x00, 0xf4, 0x21, 0x00


	//----- nvinfo : EIATTR_SPARSE_MMA_MASK
	.align		4
.L_17:
        /*0048*/ 	.byte	0x03, 0x50
        /*004a*/ 	.short	0x0000


	//----- nvinfo : EIATTR_MAXREG_COUNT
	.align		4
        /*004c*/ 	.byte	0x03, 0x1b
        /*004e*/ 	.short	0x00ff


	//----- nvinfo : EIATTR_EXIT_INSTR_OFFSETS
	.align		4
        /*0050*/ 	.byte	0x04, 0x1c
        /*0052*/ 	.short	(.L_19 - .L_18)


	//   ....[0]....
.L_18:
        /*0054*/ 	.word	0x000001f0


	//   ....[1]....
        /*0058*/ 	.word	0x00000210


	//----- nvinfo : EIATTR_REQNTID
	.align		4
.L_19:
        /*005c*/ 	.byte	0x04, 0x10
        /*005e*/ 	.short	(.L_21 - .L_20)
.L_20:
        /*0060*/ 	.word	0x00000080
        /*0064*/ 	.word	0x00000001
        /*0068*/ 	.word	0x00000001


	//----- nvinfo : EIATTR_CBANK_PARAM_SIZE
	.align		4
.L_21:
        /*006c*/ 	.byte	0x03, 0x19
        /*006e*/ 	.short	0x001c


	//----- nvinfo : EIATTR_PARAM_CBANK
	.align		4
        /*0070*/ 	.byte	0x04, 0x0a
        /*0072*/ 	.short	(.L_23 - .L_22)
	.align		4
.L_22:
        /*0074*/ 	.word	index@(.nv.constant0.triton_poi_fused_mul_sigmoid_2)
        /*0078*/ 	.short	0x0210
        /*007a*/ 	.short	0x001c


	//----- nvinfo : EIATTR_SW_WAR
	.align		4
.L_23:
        /*007c*/ 	.byte	0x04, 0x36
        /*007e*/ 	.short	(.L_25 - .L_24)
.L_24:
        /*0080*/ 	.word	0x00000008
.L_25:


//--------------------- .nv.callgraph             --------------------------
	.section	.nv.callgraph,"",@"SHT_CUDA_CALLGRAPH"
	.align	4
	.sectionentsize	8
	.align		4
        /*0000*/ 	.word	0x00000000
	.align		4
        /*0004*/ 	.word	0xffffffff
	.align		4
        /*0008*/ 	.word	0x00000000
	.align		4
        /*000c*/ 	.word	0xfffffffe
	.align		4
        /*0010*/ 	.word	0x00000000
	.align		4
        /*0014*/ 	.word	0xfffffffd
	.align		4
        /*0018*/ 	.word	0x00000000
	.align		4
        /*001c*/ 	.word	0xfffffffc


//--------------------- .text.triton_poi_fused_mul_sigmoid_2 --------------------------
	.section	.text.triton_poi_fused_mul_sigmoid_2,"ax",@progbits
	.align	128
        .global         triton_poi_fused_mul_sigmoid_2
        .type           triton_poi_fused_mul_sigmoid_2,@function
        .size           triton_poi_fused_mul_sigmoid_2,(.L_x_1 - triton_poi_fused_mul_sigmoid_2)
        .other          triton_poi_fused_mul_sigmoid_2,@"STO_CUDA_ENTRY STV_DEFAULT"
triton_poi_fused_mul_sigmoid_2:
.text.triton_poi_fused_mul_sigmoid_2:
[----:B------:R-:W0:Y:S02]  /*0000*/  LDC R1, c[0x0][0x28] ;  /* 0x00000a00ff017b82 */ /* 0x000e240000000800 */
[----:B------:R-:W1:Y:S01]  /*0010*/  S2R R0, SR_TID.X ;  /* 0x0000000000007919 */ /* 0x000e620000002100 */
[----:B------:R-:W2:Y:S01]  /*0020*/  LDC.64 R4, c[0x0][0x218] ;  /* 0x00008600ff047b82 */ /* 0x000ea20000000a00 */
[----:B------:R-:W-:Y:S01]  /*0030*/  HFMA2.MMA R6, -RZ, RZ, 0, 0 ;  /* 0x00000000ff067435 */ /* 0x000fe200000001ff */
[----:B------:R-:W-:Y:S01]  /*0040*/  ULDC.64 UR4, c[0x0][0x208] ;  /* 0x0000820000047ab9 */ /* 0x000fe20000000a00 */
[----:B------:R-:W3:Y:S05]  /*0050*/  S2R R7, SR_CTAID.X ;  /* 0x0000000000077919 */ /* 0x000eea0000002500 */
[----:B------:R-:W4:Y:S01]  /*0060*/  LDC.64 R2, c[0x0][0x210] ;  /* 0x00008400ff027b82 */ /* 0x000f220000000a00 */
[----:B-1----:R-:W-:-:S04]  /*0070*/  LOP3.LUT R0, R0, 0x7f, RZ, 0xc0, !PT ;  /* 0x0000007f00007812 */ /* 0x002fc800078ec0ff */
[----:B---3--:R-:W-:-:S04]  /*0080*/  LEA R7, R7, R0, 0x7 ;  /* 0x0000000007077211 */ /* 0x008fc800078e38ff */
[C---:B------:R-:W-:Y:S01]  /*0090*/  ISETP.GE.AND P0, PT, R7.reuse, 0x100, PT ;  /* 0x000001000700780c */ /* 0x040fe20003f06270 */
[----:B--2---:R-:W-:-:S12]  /*00a0*/  IMAD.WIDE R4, R7, 0x4, R4 ;  /* 0x0000000407047825 */ /* 0x004fd800078e0204 */
[----:B------:R1:W2:Y:S01]  /*00b0*/  @!P0 LDG.E R6, desc[UR4][R4.64] ;  /* 0x0000000404068981 */ /* 0x0002a2000c1e1900 */
[----:B------:R-:W-:Y:S01]  /*00c0*/  MOV R0, RZ ;  /* 0x000000ff00007202 */ /* 0x000fe20000000f00 */
[----:B----4-:R-:W-:-:S05]  /*00d0*/  IMAD.WIDE R2, R7, 0x4, R2 ;  /* 0x0000000407027825 */ /* 0x010fca00078e0202 */
[----:B------:R3:W4:Y:S01]  /*00e0*/  @!P0 LDG.E R0, desc[UR4][R2.64] ;  /* 0x0000000402008981 */ /* 0x000722000c1e1900 */
[----:B-1----:R-:W1:Y:S01]  /*00f0*/  LDC.64 R4, c[0x0][0x220] ;  /* 0x00008800ff047b82 */ /* 0x002e620000000a00 */
[----:B---3--:R-:W-:Y:S01]  /*0100*/  HFMA2.MMA R3, -RZ, RZ, 1.625, 0 ;  /* 0x3e800000ff037435 */ /* 0x008fe200000001ff */
[----:B--2---:R-:W-:-:S04]  /*0110*/  FADD R6, RZ, -R6 ;  /* 0x80000006ff067221 */ /* 0x004fc80000000000 */
[----:B------:R-:W-:-:S05]  /*0120*/  FMUL R6, R6, 1.4426950216293334961 ;  /* 0x3fb8aa3b06067820 */ /* 0x000fca0000400000 */
[----:B------:R-:W-:-:S13]  /*0130*/  FSETP.GEU.AND P1, PT, R6, -126, PT ;  /* 0xc2fc00000600780b */ /* 0x000fda0003f2e000 */
[----:B------:R-:W-:-:S04]  /*0140*/  @!P1 FMUL R6, R6, 0.5 ;  /* 0x3f00000006069820 */ /* 0x000fc80000400000 */
[----:B------:R-:W2:Y:S02]  /*0150*/  MUFU.EX2 R8, R6 ;  /* 0x0000000600087308 */ /* 0x000ea40000000800 */
[----:B--2---:R-:W-:-:S04]  /*0160*/  @!P1 FMUL R8, R8, R8 ;  /* 0x0000000808089220 */ /* 0x004fc80000400000 */
[----:B------:R-:W-:-:S05]  /*0170*/  FADD R8, R8, 1 ;  /* 0x3f80000008087421 */ /* 0x000fca0000000000 */
[----:B------:R-:W-:-:S04]  /*0180*/  FSETP.GT.AND P1, PT, R8, 8.50705917302346158658e+37, PT ;  /* 0x7e8000000800780b */ /* 0x000fc80003f24000 */
[----:B------:R-:W-:-:S09]  /*0190*/  FSEL R3, R3, 1, P1 ;  /* 0x3f80000003037808 */ /* 0x000fd20000800000 */
[----:B------:R-:W-:-:S06]  /*01a0*/  @P1 FMUL R8, R8, 0.25 ;  /* 0x3e80000008081820 */ /* 0x000fcc0000400000 */
[----:B------:R-:W2:Y:S02]  /*01b0*/  MUFU.RCP R8, R8 ;  /* 0x0000000800087308 */ /* 0x000ea40000001000 */
[----:B--2---:R-:W-:Y:S01]  /*01c0*/  FMUL R9, R8, R3 ;  /* 0x0000000308097220 */ /* 0x004fe20000400000 */
[----:B-1----:R-:W-:-:S04]  /*01d0*/  IMAD.WIDE R2, R7, 0x4, R4 ;  /* 0x0000000407027825 */ /* 0x002fc800078e0204 */
[----:B----4-:R-:W-:Y:S01]  /*01e0*/  FMUL R9, R9, R0 ;  /* 0x0000000009097220 */ /* 0x010fe20000400000 */
[----:B------:R-:W-:Y:S06]  /*01f0*/  @P0 EXIT ;  /* 0x000000000000094d */ /* 0x000fec0003800000 */
[----:B------:R-:W-:Y:S01]  /*0200*/  STG.E desc[UR4][R2.64], R9 ;  /* 0x0000000902007986 */ /* 0x000fe2000c101904 */
[----:B------:R-:W-:Y:S05]  /*0210*/  EXIT ;  /* 0x000000000000794d */ /* 0x000fea0003800000 */
.L_x_0:
[----:B------:R-:W-:-:S00]  /*0220*/  BRA `(.L_x_0) ;  /* 0xfffffffc00fc7947 */ /* 0x000fc0000383ffff */
[----:B------:R-:W-:-:S00]  /*0230*/  NOP ;  /* 0x0000000000007918 */ /* 0x000fc00000000000 */
        /* <DEDUP_REMOVED lines=12> */
.L_x_1:


//--------------------- .nv.constant0.triton_poi_fused_mul_sigmoid_2 --------------------------
	.section	.nv.constant0.triton_poi_fused_mul_sigmoid_2,"a",@progbits
	.sectionflags	@""
	.align	4
.nv.constant0.triton_poi_fused_mul_sigmoid_2:
	.zero		556
